//
// Generated by NVIDIA NVVM Compiler
//
// Compiler Build ID: CL-36424714
// Cuda compilation tools, release 13.0, V13.0.88
// Based on NVVM 20.0.0
//

.version 9.0
.target sm_100
.address_size 64

	// .globl	_Z5helloPcPi
.extern .func  (.param .b32 func_retval0) vprintf
(
	.param .b64 vprintf_param_0,
	.param .b64 vprintf_param_1
)
;
.global .align 1 .b8 $str[5] = {37, 100, 32, 10};

.visible .entry _Z5helloPcPi(
	.param .u64 .ptr .align 1 _Z5helloPcPi_param_0,
	.param .u64 .ptr .align 1 _Z5helloPcPi_param_1
)
{
	.local .align 8 .b8 	__local_depot0[8];
	.reg .b64 	%SP;
	.reg .b64 	%SPL;
	.reg .b32 	%r<11>;
	.reg .b64 	%rd<5>;

	mov.u64 	%SPL, __local_depot0;
	cvta.local.u64 	%SP, %SPL;
	add.u64 	%rd1, %SP, 0;
	add.u64 	%rd2, %SPL, 0;
	mov.u32 	%r1, %ctaid.x;
	mov.u32 	%r2, %ctaid.y;
	mov.u32 	%r3, %tid.x;
	mov.u32 	%r4, %tid.y;
	shl.b32 	%r5, %r2, 1;
	add.s32 	%r6, %r5, %r1;
	mad.lo.s32 	%r7, %r4, 3, %r3;
	mad.lo.s32 	%r8, %r6, 9, %r7;
	st.local.u32 	[%rd2], %r8;
	mov.u64 	%rd3, $str;
	cvta.global.u64 	%rd4, %rd3;
	{ // callseq 0, 0
	.param .b64 param0;
	st.param.b64 	[param0], %rd4;
	.param .b64 param1;
	st.param.b64 	[param1], %rd1;
	.param .b32 retval0;
	call.uni (retval0), 
	vprintf, 
	(
	param0, 
	param1
	);
	ld.param.b32 	%r9, [retval0];
	} // callseq 0
	ret;

}


// ===== COMPILED SASS (sm_100) =====

	.target	sm_100

	.elftype	@"ET_EXEC"


//--------------------- .note.nv.tkinfo           --------------------------
	.section	.note.nv.tkinfo,"",@"SHT_NOTE"
	.sectionflags	@"SHF_NOTE_NV_TKINFO"
	.tkinfo
        /*0018*/ 	.word	0x00000002
        /*0030*/ 	.string	""
        /*0030*/ 	.string	"ptxas"
        /*0030*/ 	.string	"Cuda compilation tools, release 13.0, V13.0.88"
        /*0030*/ 	.string	"Build cuda_13.0.r13.0/compiler.36424714_0"
        /*0030*/ 	.string	"-arch sm_100 -m 64 "



//--------------------- .note.nv.cuinfo           --------------------------
	.section	.note.nv.cuinfo,"",@"SHT_NOTE"
	.sectionflags	@"SHF_NOTE_NV_CUINFO"
        /*0018*/ 	.short	0x0002
        /*001a*/ 	.short	0x0064
        /*001c*/ 	.short	0x0082
	.zero		2


//--------------------- .nv.info                  --------------------------
	.section	.nv.info,"",@"SHT_CUDA_INFO"
	.align	4


	//----- nvinfo : EIATTR_REGCOUNT
	.align		4
        /*0000*/ 	.byte	0x04, 0x2f
        /*0002*/ 	.short	(.L_2 - .L_1)
	.align		4
.L_1:
        /*0004*/ 	.word	index@(_Z5helloPcPi)
        /*0008*/ 	.word	0x00000018


	//----- nvinfo : EIATTR_FRAME_SIZE
	.align		4
.L_2:
        /*000c*/ 	.byte	0x04, 0x11
        /*000e*/ 	.short	(.L_4 - .L_3)
	.align		4
.L_3:
        /*0010*/ 	.word	index@(_Z5helloPcPi)
        /*0014*/ 	.word	0x00000008


	//----- nvinfo : EIATTR_MIN_STACK_SIZE
	.align		4
.L_4:
        /*0018*/ 	.byte	0x04, 0x12
        /*001a*/ 	.short	(.L_6 - .L_5)
	.align		4
.L_5:
        /*001c*/ 	.word	index@(_Z5helloPcPi)
        /*0020*/ 	.word	0x00000008
.L_6:


//--------------------- .nv.compat                --------------------------
	.section	.nv.compat,"",@"SHT_CUDA_COMPAT_INFO"
	.align	4
        /*0000*/ 	.byte	0x02, 0x09, 0x00, 0x00, 0x02, 0x02, 0x01, 0x00, 0x02, 0x05, 0x05, 0x00, 0x03, 0x07, 0x01, 0x01
        /*0010*/ 	.byte	0x02, 0x03, 0x00, 0x00, 0x02, 0x06, 0x01, 0x00, 0x04, 0x0b, 0x08, 0x00, 0x09, 0x00, 0x00, 0x00
        /*0020*/ 	.byte	0x00, 0x00, 0x00, 0x00


//--------------------- .nv.info._Z5helloPcPi     --------------------------
	.section	.nv.info._Z5helloPcPi,"",@"SHT_CUDA_INFO"
	.sectionflags	@""
	.align	4


	//----- nvinfo : EIATTR_CUDA_API_VERSION
	.align		4
        /*0000*/ 	.byte	0x04, 0x37
        /*0002*/ 	.short	(.L_8 - .L_7)
.L_7:
        /*0004*/ 	.word	0x00000082


	//----- nvinfo : EIATTR_KPARAM_INFO
	.align		4
.L_8:
        /*0008*/ 	.byte	0x04, 0x17
        /*000a*/ 	.short	(.L_10 - .L_9)
.L_9:
        /*000c*/ 	.word	0x00000000
        /*0010*/ 	.short	0x0001
        /*0012*/ 	.short	0x0008
        /*0014*/ 	.byte	0x00, 0xf5, 0x21, 0x00


	//----- nvinfo : EIATTR_KPARAM_INFO
	.align		4
.L_10:
        /*0018*/ 	.byte	0x04, 0x17
        /*001a*/ 	.short	(.L_12 - .L_11)
.L_11:
        /*001c*/ 	.word	0x00000000
        /*0020*/ 	.short	0x0000
        /*0022*/ 	.short	0x0000
        /*0024*/ 	.byte	0x00, 0xf5, 0x21, 0x00


	//----- nvinfo : EIATTR_SPARSE_MMA_MASK
	.align		4
.L_12:
        /*0028*/ 	.byte	0x03, 0x50
        /*002a*/ 	.short	0x0000


	//----- nvinfo : EIATTR_MAXREG_COUNT
	.align		4
        /*002c*/ 	.byte	0x03, 0x1b
        /*002e*/ 	.short	0x00ff


	//----- nvinfo : EIATTR_EXTERNS
	.align		4
        /*0030*/ 	.byte	0x04, 0x0f
        /*0032*/ 	.short	(.L_14 - .L_13)


	//   ....[0]....
	.align		4
.L_13:
        /*0034*/ 	.word	index@(vprintf)


	//----- nvinfo : EIATTR_MERCURY_ISA_VERSION
	.align		4
.L_14:
        /*0038*/ 	.byte	0x03, 0x5f
        /*003a*/ 	.short	0x0101


	//----- nvinfo : EIATTR_VRC_CTA_INIT_COUNT
	.align		4
        /*003c*/ 	.byte	0x02, 0x4a
	.zero		1
	.zero		1


	//----- nvinfo : EIATTR_SYSCALL_OFFSETS
	.align		4
        /*0040*/ 	.byte	0x04, 0x46
        /*0042*/ 	.short	(.L_16 - .L_15)


	//   ....[0]....
.L_15:
        /*0044*/ 	.word	0x00000140


	//----- nvinfo : EIATTR_EXIT_INSTR_OFFSETS
	.align		4
.L_16:
        /*0048*/ 	.byte	0x04, 0x1c
        /*004a*/ 	.short	(.L_18 - .L_17)


	//   ....[0]....
.L_17:
        /*004c*/ 	.word	0x00000150


	//----- nvinfo : EIATTR_CBANK_PARAM_SIZE
	.align		4
.L_18:
        /*0050*/ 	.byte	0x03, 0x19
        /*0052*/ 	.short	0x0010


	//----- nvinfo : EIATTR_PARAM_CBANK
	.align		4
        /*0054*/ 	.byte	0x04, 0x0a
        /*0056*/ 	.short	(.L_20 - .L_19)
	.align		4
.L_19:
        /*0058*/ 	.word	index@(.nv.constant0._Z5helloPcPi)
        /*005c*/ 	.short	0x0380
        /*005e*/ 	.short	0x0010


	//----- nvinfo : EIATTR_SW_WAR
	.align		4
.L_20:
        /*0060*/ 	.byte	0x04, 0x36
        /*0062*/ 	.short	(.L_22 - .L_21)
.L_21:
        /*0064*/ 	.word	0x00000008
.L_22:


//--------------------- .nv.callgraph             --------------------------
	.section	.nv.callgraph,"",@"SHT_CUDA_CALLGRAPH"
	.align	4
	.sectionentsize	8
	.align		4
        /*0000*/ 	.word	0x00000000
	.align		4
        /*0004*/ 	.word	0xffffffff
	.align		4
        /*0008*/ 	.word	index@(_Z5helloPcPi)
	.align		4
        /*000c*/ 	.word	index@(vprintf)
	.align		4
        /*0010*/ 	.word	0x00000000
	.align		4
        /*0014*/ 	.word	0xfffffffe
	.align		4
        /*0018*/ 	.word	0x00000000
	.align		4
        /*001c*/ 	.word	0xfffffffd
	.align		4
        /*0020*/ 	.word	0x00000000
	.align		4
        /*0024*/ 	.word	0xfffffffc


//--------------------- .nv.constant4             --------------------------
	.section	.nv.constant4,"a",@progbits
	.align	8
	.align		8
.nv.constant4:
        /*0000*/ 	.dword	vprintf
	.align		8
        /*0008*/ 	.dword	$str


//--------------------- .text._Z5helloPcPi        --------------------------
	.section	.text._Z5helloPcPi,"ax",@progbits
	.align	128
        .global         _Z5helloPcPi
        .type           _Z5helloPcPi,@function
        .size           _Z5helloPcPi,(.L_x_2 - _Z5helloPcPi)
        .other          _Z5helloPcPi,@"STO_CUDA_ENTRY STV_DEFAULT"
_Z5helloPcPi:
.text._Z5helloPcPi:
[----:B------:R-:W0:Y:S01]  /*0000*/  LDC R1, c[0x0][0x37c] ;  /* 0x0000df00ff017b82 */ /* 0x000e220000000800 */
[----:B------:R-:W1:Y:S07]  /*0010*/  S2R R0, SR_CTAID.Y ;  /* 0x0000000000007919 */ /* 0x000e6e0000002600 */
[----:B------:R-:W1:Y:S01]  /*0020*/  S2UR UR4, SR_CTAID.X ;  /* 0x00000000000479c3 */ /* 0x000e620000002500 */
[----:B0-----:R-:W-:Y:S01]  /*0030*/  VIADD R1, R1, 0xfffffff8 ;  /* 0xfffffff801017836 */ /* 0x001fe20000000000 */
[----:B------:R-:W0:Y:S01]  /*0040*/  LDCU.64 UR6, c[0x4][0x8] ;  /* 0x01000100ff0677ac */ /* 0x000e220008000a00 */
[----:B------:R-:W2:Y:S01]  /*0050*/  S2R R3, SR_TID.X ;  /* 0x0000000000037919 */ /* 0x000ea20000002100 */
[----:B------:R-:W3:Y:S01]  /*0060*/  LDCU UR5, c[0x0][0x2fc] ;  /* 0x00005f80ff0577ac */ /* 0x000ee20008000800 */
[----:B------:R-:W2:Y:S01]  /*0070*/  S2R R2, SR_TID.Y ;  /* 0x0000000000027919 */ /* 0x000ea20000002200 */
[----:B0-----:R-:W-:Y:S01]  /*0080*/  IMAD.U32 R4, RZ, RZ, UR6 ;  /* 0x00000006ff047e24 */ /* 0x001fe2000f8e00ff */
[----:B------:R-:W-:-:S02]  /*0090*/  MOV R5, UR7 ;  /* 0x0000000700057c02 */ /* 0x000fc40008000f00 */
[----:B-1----:R-:W-:Y:S01]  /*00a0*/  LEA R0, R0, UR4, 0x1 ;  /* 0x0000000400007c11 */ /* 0x002fe2000f8e08ff */
[----:B------:R-:W0:Y:S01]  /*00b0*/  LDCU UR4, c[0x0][0x2f8] ;  /* 0x00005f00ff0477ac */ /* 0x000e220008000800 */
[----:B--2---:R-:W-:Y:S01]  /*00c0*/  IMAD R3, R2, 0x3, R3 ;  /* 0x0000000302037824 */ /* 0x004fe200078e0203 */
[----:B------:R-:W-:-:S03]  /*00d0*/  MOV R2, 0x0 ;  /* 0x0000000000027802 */ /* 0x000fc60000000f00 */
[----:B------:R-:W-:-:S03]  /*00e0*/  IMAD R0, R0, 0x9, R3 ;  /* 0x0000000900007824 */ /* 0x000fc600078e0203 */
[----:B------:R-:W1:Y:S02]  /*00f0*/  LDC.64 R2, c[0x4][R2] ;  /* 0x0100000002027b82 */ /* 0x000e640000000a00 */
[----:B------:R2:W-:Y:S01]  /*0100*/  STL [R1], R0 ;  /* 0x0000000001007387 */ /* 0x0005e20000100800 */
[----:B0-----:R-:W-:-:S05]  /*0110*/  IADD3 R6, P0, PT, R1, UR4, RZ ;  /* 0x0000000401067c10 */ /* 0x001fca000ff1e0ff */
[----:B---3--:R-:W-:-:S08]  /*0120*/  IMAD.X R7, RZ, RZ, UR5, P0 ;  /* 0x00000005ff077e24 */ /* 0x008fd000080e06ff */
[----:B------:R-:W-:-:S07]  /*0130*/  LEPC R20, `(.L_x_0) ;  /* 0x000000001014794e */ /* 0x000fce0000000000 */
[----:B-12---:R-:W-:Y:S05]  /*0140*/  CALL.ABS.NOINC R2 ;  /* 0x0000000002007343 */ /* 0x006fea0003c00000 */
.L_x_0:
[----:B------:R-:W-:Y:S05]  /*0150*/  EXIT ;  /* 0x000000000000794d */ /* 0x000fea0003800000 */
.L_x_1:
[----:B------:R-:W-:-:S00]  /*0160*/  BRA `(.L_x_1) ;  /* 0xfffffffc00fc7947 */ /* 0x000fc0000383ffff */
[----:B------:R-:W-:-:S00]  /*0170*/  NOP ;  /* 0x0000000000007918 */ /* 0x000fc00000000000 */
        /* <DEDUP_REMOVED lines=8> */
.L_x_2:


//--------------------- .nv.global.init           --------------------------
	.section	.nv.global.init,"aw",@progbits
.nv.global.init:
	.type		$str,@object
	.size		$str,(.L_0 - $str)
$str:
        /*0000*/ 	.byte	0x25, 0x64, 0x20, 0x0a, 0x00
.L_0:


//--------------------- .nv.shared.reserved.0     --------------------------
	.section	.nv.shared.reserved.0,"aw",@nobits
	.weak		__nv_reservedSMEM_offset_0_alias
	.size		__nv_reservedSMEM_offset_0_alias, 0, 64
	.other		__nv_reservedSMEM_offset_0_alias,@"STO_CUDA_RESERVED_SHARED STV_DEFAULT"
__nv_reservedSMEM_offset_0_alias:
	.zero		0
	.zero		64


//--------------------- .nv.constant0._Z5helloPcPi --------------------------
	.section	.nv.constant0._Z5helloPcPi,"a",@progbits
	.sectionflags	@""
	.align	4
.nv.constant0._Z5helloPcPi:
	.zero		912


//--------------------- SYMBOLS --------------------------

	.type		.nv.reservedSmem.offset0,@object
	.size		.nv.reservedSmem.offset0,0x4
	.type		vprintf,@function
